//
// Generated by NVIDIA NVVM Compiler
//
// Compiler Build ID: CL-36424714
// Cuda compilation tools, release 13.0, V13.0.88
// Based on NVVM 20.0.0
//

.version 9.0
.target sm_100
.address_size 64

	// .globl	default_function_kernel

.visible .entry default_function_kernel(
	.param .u64 .ptr .align 1 default_function_kernel_param_0,
	.param .u64 .ptr .align 1 default_function_kernel_param_1
)
.maxntid 32
{
	.reg .pred 	%p<4>;
	.reg .b32 	%r<5>;
	.reg .b32 	%f<26>;
	.reg .b64 	%rd<8>;

	ld.param.u64 	%rd1, [default_function_kernel_param_0];
	ld.param.u64 	%rd2, [default_function_kernel_param_1];
	cvta.to.global.u64 	%rd3, %rd1;
	cvta.to.global.u64 	%rd4, %rd2;
	mov.u32 	%r1, %ctaid.x;
	shl.b32 	%r2, %r1, 5;
	mov.u32 	%r3, %tid.x;
	or.b32  	%r4, %r2, %r3;
	mul.wide.u32 	%rd5, %r4, 4;
	add.s64 	%rd6, %rd4, %rd5;
	ld.global.nc.f32 	%f1, [%rd6];
	sin.approx.f32 	%f2, %f1;
	add.f32 	%f3, %f1, %f2;
	abs.f32 	%f4, %f3;
	fma.rn.f32 	%f5, %f4, 0fBF000000, 0f3F000000;
	rsqrt.approx.ftz.f32 	%f6, %f5;
	mul.f32 	%f7, %f6, %f5;
	mul.f32 	%f8, %f6, 0fBF000000;
	fma.rn.f32 	%f9, %f7, %f8, 0f3F000000;
	fma.rn.f32 	%f10, %f7, %f9, %f7;
	setp.eq.f32 	%p1, %f4, 0f3F800000;
	selp.f32 	%f11, 0f00000000, %f10, %p1;
	setp.gt.f32 	%p2, %f4, 0f3F0F5C29;
	selp.f32 	%f12, %f11, %f4, %p2;
	mul.f32 	%f13, %f12, %f12;
	fma.rn.f32 	%f14, %f13, 0f3D4DD2F7, 0f3C99CA97;
	fma.rn.f32 	%f15, %f14, %f13, 0f3D3F90E8;
	fma.rn.f32 	%f16, %f15, %f13, 0f3D993CCF;
	fma.rn.f32 	%f17, %f16, %f13, 0f3E2AAC04;
	mul.f32 	%f18, %f13, %f17;
	fma.rn.f32 	%f19, %f18, %f12, %f12;
	mul.f32 	%f20, %f19, 0fC0000000;
	fma.rn.f32 	%f21, 0f3F6EE581, 0f3FD774EB, %f20;
	selp.f32 	%f22, %f21, %f19, %p2;
	setp.num.f32 	%p3, %f22, %f22;
	copysign.f32 	%f23, %f3, %f22;
	selp.f32 	%f24, %f23, %f22, %p3;
	sub.f32 	%f25, %f1, %f24;
	add.s64 	%rd7, %rd3, %rd5;
	st.global.f32 	[%rd7], %f25;
	ret;

}


// ===== COMPILED SASS (sm_100) =====

	.target	sm_100

	.elftype	@"ET_EXEC"


//--------------------- .note.nv.tkinfo           --------------------------
	.section	.note.nv.tkinfo,"",@"SHT_NOTE"
	.sectionflags	@"SHF_NOTE_NV_TKINFO"
	.tkinfo
        /*0018*/ 	.word	0x00000002
        /*0030*/ 	.string	""
        /*0030*/ 	.string	"ptxas"
        /*0030*/ 	.string	"Cuda compilation tools, release 13.0, V13.0.88"
        /*0030*/ 	.string	"Build cuda_13.0.r13.0/compiler.36424714_0"
        /*0030*/ 	.string	"-arch sm_100 -m 64 "



//--------------------- .note.nv.cuinfo           --------------------------
	.section	.note.nv.cuinfo,"",@"SHT_NOTE"
	.sectionflags	@"SHF_NOTE_NV_CUINFO"
        /*0018*/ 	.short	0x0002
        /*001a*/ 	.short	0x0064
        /*001c*/ 	.short	0x0082
	.zero		2


//--------------------- .nv.info                  --------------------------
	.section	.nv.info,"",@"SHT_CUDA_INFO"
	.align	4


	//----- nvinfo : EIATTR_REGCOUNT
	.align		4
        /*0000*/ 	.byte	0x04, 0x2f
        /*0002*/ 	.short	(.L_1 - .L_0)
	.align		4
.L_0:
        /*0004*/ 	.word	index@(default_function_kernel)
        /*0008*/ 	.word	0x0000000c


	//----- nvinfo : EIATTR_FRAME_SIZE
	.align		4
.L_1:
        /*000c*/ 	.byte	0x04, 0x11
        /*000e*/ 	.short	(.L_3 - .L_2)
	.align		4
.L_2:
        /*0010*/ 	.word	index@(default_function_kernel)
        /*0014*/ 	.word	0x00000000


	//----- nvinfo : EIATTR_MIN_STACK_SIZE
	.align		4
.L_3:
        /*0018*/ 	.byte	0x04, 0x12
        /*001a*/ 	.short	(.L_5 - .L_4)
	.align		4
.L_4:
        /*001c*/ 	.word	index@(default_function_kernel)
        /*0020*/ 	.word	0x00000000
.L_5:


//--------------------- .nv.compat                --------------------------
	.section	.nv.compat,"",@"SHT_CUDA_COMPAT_INFO"
	.align	4
        /*0000*/ 	.byte	0x02, 0x09, 0x00, 0x00, 0x02, 0x02, 0x01, 0x00, 0x02, 0x05, 0x05, 0x00, 0x03, 0x07, 0x01, 0x01
        /*0010*/ 	.byte	0x02, 0x03, 0x00, 0x00, 0x02, 0x06, 0x01, 0x00, 0x04, 0x0b, 0x08, 0x00, 0x01, 0x00, 0x00, 0x00
        /*0020*/ 	.byte	0x00, 0x00, 0x00, 0x00


//--------------------- .nv.info.default_function_kernel --------------------------
	.section	.nv.info.default_function_kernel,"",@"SHT_CUDA_INFO"
	.sectionflags	@""
	.align	4


	//----- nvinfo : EIATTR_CUDA_API_VERSION
	.align		4
        /*0000*/ 	.byte	0x04, 0x37
        /*0002*/ 	.short	(.L_7 - .L_6)
.L_6:
        /*0004*/ 	.word	0x00000082


	//----- nvinfo : EIATTR_KPARAM_INFO
	.align		4
.L_7:
        /*0008*/ 	.byte	0x04, 0x17
        /*000a*/ 	.short	(.L_9 - .L_8)
.L_8:
        /*000c*/ 	.word	0x00000000
        /*0010*/ 	.short	0x0001
        /*0012*/ 	.short	0x0008
        /*0014*/ 	.byte	0x00, 0xf5, 0x21, 0x00


	//----- nvinfo : EIATTR_KPARAM_INFO
	.align		4
.L_9:
        /*0018*/ 	.byte	0x04, 0x17
        /*001a*/ 	.short	(.L_11 - .L_10)
.L_10:
        /*001c*/ 	.word	0x00000000
        /*0020*/ 	.short	0x0000
        /*0022*/ 	.short	0x0000
        /*0024*/ 	.byte	0x00, 0xf5, 0x21, 0x00


	//----- nvinfo : EIATTR_SPARSE_MMA_MASK
	.align		4
.L_11:
        /*0028*/ 	.byte	0x03, 0x50
        /*002a*/ 	.short	0x0000


	//----- nvinfo : EIATTR_MAXREG_COUNT
	.align		4
        /*002c*/ 	.byte	0x03, 0x1b
        /*002e*/ 	.short	0x00ff


	//----- nvinfo : EIATTR_MERCURY_ISA_VERSION
	.align		4
        /*0030*/ 	.byte	0x03, 0x5f
        /*0032*/ 	.short	0x0101


	//----- nvinfo : EIATTR_VRC_CTA_INIT_COUNT
	.align		4
        /*0034*/ 	.byte	0x02, 0x4a
	.zero		1
	.zero		1


	//----- nvinfo : EIATTR_EXIT_INSTR_OFFSETS
	.align		4
        /*0038*/ 	.byte	0x04, 0x1c
        /*003a*/ 	.short	(.L_13 - .L_12)


	//   ....[0]....
.L_12:
        /*003c*/ 	.word	0x00000290


	//----- nvinfo : EIATTR_MAX_THREADS
	.align		4
.L_13:
        /*0040*/ 	.byte	0x04, 0x05
        /*0042*/ 	.short	(.L_15 - .L_14)
.L_14:
        /*0044*/ 	.word	0x00000020
        /*0048*/ 	.word	0x00000001
        /*004c*/ 	.word	0x00000001


	//----- nvinfo : EIATTR_CBANK_PARAM_SIZE
	.align		4
.L_15:
        /*0050*/ 	.byte	0x03, 0x19
        /*0052*/ 	.short	0x0010


	//----- nvinfo : EIATTR_PARAM_CBANK
	.align		4
        /*0054*/ 	.byte	0x04, 0x0a
        /*0056*/ 	.short	(.L_17 - .L_16)
	.align		4
.L_16:
        /*0058*/ 	.word	index@(.nv.constant0.default_function_kernel)
        /*005c*/ 	.short	0x0380
        /*005e*/ 	.short	0x0010


	//----- nvinfo : EIATTR_SW_WAR
	.align		4
.L_17:
        /*0060*/ 	.byte	0x04, 0x36
        /*0062*/ 	.short	(.L_19 - .L_18)
.L_18:
        /*0064*/ 	.word	0x00000008
.L_19:


//--------------------- .nv.callgraph             --------------------------
	.section	.nv.callgraph,"",@"SHT_CUDA_CALLGRAPH"
	.align	4
	.sectionentsize	8
	.align		4
        /*0000*/ 	.word	0x00000000
	.align		4
        /*0004*/ 	.word	0xffffffff
	.align		4
        /*0008*/ 	.word	0x00000000
	.align		4
        /*000c*/ 	.word	0xfffffffe
	.align		4
        /*0010*/ 	.word	0x00000000
	.align		4
        /*0014*/ 	.word	0xfffffffd
	.align		4
        /*0018*/ 	.word	0x00000000
	.align		4
        /*001c*/ 	.word	0xfffffffc


//--------------------- .text.default_function_kernel --------------------------
	.section	.text.default_function_kernel,"ax",@progbits
	.align	128
        .global         default_function_kernel
        .type           default_function_kernel,@function
        .size           default_function_kernel,(.L_x_1 - default_function_kernel)
        .other          default_function_kernel,@"STO_CUDA_ENTRY STV_DEFAULT"
default_function_kernel:
.text.default_function_kernel:
[----:B------:R-:W-:Y:S01]  /*0000*/  LDC R1, c[0x0][0x37c] ;  /* 0x0000df00ff017b82 */ /* 0x000fe20000000800 */
[----:B------:R-:W0:Y:S07]  /*0010*/  S2R R5, SR_TID.X ;  /* 0x0000000000057919 */ /* 0x000e2e0000002100 */
[----:B------:R-:W1:Y:S01]  /*0020*/  S2UR UR4, SR_CTAID.X ;  /* 0x00000000000479c3 */ /* 0x000e620000002500 */
[----:B------:R-:W2:Y:S07]  /*0030*/  LDCU.64 UR6, c[0x0][0x358] ;  /* 0x00006b00ff0677ac */ /* 0x000eae0008000a00 */
[----:B------:R-:W3:Y:S01]  /*0040*/  LDC.64 R2, c[0x0][0x388] ;  /* 0x0000e200ff027b82 */ /* 0x000ee20000000a00 */
[----:B-1----:R-:W-:-:S06]  /*0050*/  USHF.L.U32 UR4, UR4, 0x5, URZ ;  /* 0x0000000504047899 */ /* 0x002fcc00080006ff */
[----:B0-----:R-:W-:-:S05]  /*0060*/  LOP3.LUT R5, R5, UR4, RZ, 0xfc, !PT ;  /* 0x0000000405057c12 */ /* 0x001fca000f8efcff */
[----:B---3--:R-:W-:-:S05]  /*0070*/  IMAD.WIDE.U32 R2, R5, 0x4, R2 ;  /* 0x0000000405027825 */ /* 0x008fca00078e0002 */
[----:B--2---:R0:W2:Y:S01]  /*0080*/  LDG.E.CONSTANT R0, desc[UR6][R2.64] ;  /* 0x0000000602007981 */ /* 0x0040a2000c1e9900 */
[----:B------:R-:W-:Y:S01]  /*0090*/  HFMA2 R4, -RZ, RZ, 1.75, 0 ;  /* 0x3f000000ff047431 */ /* 0x000fe200000001ff */
[----:B0-----:R-:W-:Y:S01]  /*00a0*/  MOV R3, 0x3d4dd2f7 ;  /* 0x3d4dd2f700037802 */ /* 0x001fe20000000f00 */
[----:B--2---:R-:W-:-:S04]  /*00b0*/  FMUL.RZ R8, R0, 0.15915493667125701904 ;  /* 0x3e22f98300087820 */ /* 0x004fc8000040c000 */
[----:B------:R-:W0:Y:S02]  /*00c0*/  MUFU.SIN R7, R8 ;  /* 0x0000000800077308 */ /* 0x000e240000000400 */
[----:B0-----:R-:W-:-:S04]  /*00d0*/  FADD R7, R0, R7 ;  /* 0x0000000700077221 */ /* 0x001fc80000000000 */
[C---:B------:R-:W-:Y:S01]  /*00e0*/  FFMA R4, |R7|.reuse, -R4, 0.5 ;  /* 0x3f00000007047423 */ /* 0x040fe20000000a04 */
[C---:B------:R-:W-:Y:S02]  /*00f0*/  FSETP.NEU.AND P1, PT, |R7|.reuse, 1, PT ;  /* 0x3f8000000700780b */ /* 0x040fe40003f2d200 */
[----:B------:R-:W-:Y:S01]  /*0100*/  FSETP.GT.AND P0, PT, |R7|, 0.56000000238418579102, PT ;  /* 0x3f0f5c290700780b */ /* 0x000fe20003f04200 */
[----:B------:R-:W0:Y:S02]  /*0110*/  MUFU.RSQ R9, R4 ;  /* 0x0000000400097308 */ /* 0x000e240000001400 */
[----:B0-----:R-:W-:Y:S01]  /*0120*/  FMUL R6, R4, R9 ;  /* 0x0000000904067220 */ /* 0x001fe20000400000 */
[----:B------:R-:W-:-:S04]  /*0130*/  FMUL R9, R9, -0.5 ;  /* 0xbf00000009097820 */ /* 0x000fc80000400000 */
[----:B------:R-:W-:-:S04]  /*0140*/  FFMA R9, R6, R9, 0.5 ;  /* 0x3f00000006097423 */ /* 0x000fc80000000009 */
[----:B------:R-:W-:-:S05]  /*0150*/  FFMA R9, R6, R9, R6 ;  /* 0x0000000906097223 */ /* 0x000fca0000000006 */
[----:B------:R-:W-:-:S04]  /*0160*/  FSEL R2, R9, RZ, P1 ;  /* 0x000000ff09027208 */ /* 0x000fc80000800000 */
[----:B------:R-:W-:-:S05]  /*0170*/  FSEL R6, R2, |R7|, P0 ;  /* 0x4000000702067208 */ /* 0x000fca0000000000 */
[----:B------:R-:W-:-:S04]  /*0180*/  FMUL R2, R6, R6 ;  /* 0x0000000606027220 */ /* 0x000fc80000400000 */
[----:B------:R-:W-:-:S04]  /*0190*/  FFMA R3, R2, R3, 0.018773360177874565125 ;  /* 0x3c99ca9702037423 */ /* 0x000fc80000000003 */
[----:B------:R-:W-:-:S04]  /*01a0*/  FFMA R3, R2, R3, 0.046769052743911743164 ;  /* 0x3d3f90e802037423 */ /* 0x000fc80000000003 */
[----:B------:R-:W-:-:S04]  /*01b0*/  FFMA R3, R2, R3, 0.074823014438152313232 ;  /* 0x3d993ccf02037423 */ /* 0x000fc80000000003 */
[----:B------:R-:W-:-:S04]  /*01c0*/  FFMA R3, R2, R3, 0.16667181253433227539 ;  /* 0x3e2aac0402037423 */ /* 0x000fc80000000003 */
[----:B------:R-:W-:Y:S02]  /*01d0*/  FMUL R9, R2, R3 ;  /* 0x0000000302097220 */ /* 0x000fe40000400000 */
[----:B------:R-:W0:Y:S02]  /*01e0*/  LDC.64 R2, c[0x0][0x380] ;  /* 0x0000e000ff027b82 */ /* 0x000e240000000a00 */
[----:B------:R-:W-:Y:S01]  /*01f0*/  FFMA R6, R6, R9, R6 ;  /* 0x0000000906067223 */ /* 0x000fe20000000006 */
[----:B------:R-:W-:-:S03]  /*0200*/  HFMA2 R9, -RZ, RZ, 1.9599609375, 20144 ;  /* 0x3fd774ebff097431 */ /* 0x000fc600000001ff */
[----:B------:R-:W-:-:S04]  /*0210*/  FMUL R4, R6, -2 ;  /* 0xc000000006047820 */ /* 0x000fc80000400000 */
[----:B------:R-:W-:-:S05]  /*0220*/  @P0 FFMA R6, R9, 0.93318945169448852539, R4 ;  /* 0x3f6ee58109060823 */ /* 0x000fca0000000004 */
[C---:B------:R-:W-:Y:S02]  /*0230*/  FSETP.NAN.AND P0, PT, R6.reuse, R6, PT ;  /* 0x000000060600720b */ /* 0x040fe40003f08000 */
[----:B------:R-:W-:-:S04]  /*0240*/  LOP3.LUT R7, R6, 0x80000000, R7, 0xb8, !PT ;  /* 0x8000000006077812 */ /* 0x000fc800078eb807 */
[----:B------:R-:W-:Y:S01]  /*0250*/  FSEL R7, R7, R6, !P0 ;  /* 0x0000000607077208 */ /* 0x000fe20004000000 */
[----:B0-----:R-:W-:-:S04]  /*0260*/  IMAD.WIDE.U32 R2, R5, 0x4, R2 ;  /* 0x0000000405027825 */ /* 0x001fc800078e0002 */
[----:B------:R-:W-:-:S05]  /*0270*/  FADD R7, R0, -R7 ;  /* 0x8000000700077221 */ /* 0x000fca0000000000 */
[----:B------:R-:W-:Y:S01]  /*0280*/  STG.E desc[UR6][R2.64], R7 ;  /* 0x0000000702007986 */ /* 0x000fe2000c101906 */
[----:B------:R-:W-:Y:S05]  /*0290*/  EXIT ;  /* 0x000000000000794d */ /* 0x000fea0003800000 */
.L_x_0:
[----:B------:R-:W-:-:S00]  /*02a0*/  BRA `(.L_x_0) ;  /* 0xfffffffc00fc7947 */ /* 0x000fc0000383ffff */
[----:B------:R-:W-:-:S00]  /*02b0*/  NOP ;  /* 0x0000000000007918 */ /* 0x000fc00000000000 */
        /* <DEDUP_REMOVED lines=12> */
.L_x_1:


//--------------------- .nv.shared.reserved.0     --------------------------
	.section	.nv.shared.reserved.0,"aw",@nobits
	.weak		__nv_reservedSMEM_offset_0_alias
	.size		__nv_reservedSMEM_offset_0_alias, 0, 64
	.other		__nv_reservedSMEM_offset_0_alias,@"STO_CUDA_RESERVED_SHARED STV_DEFAULT"
__nv_reservedSMEM_offset_0_alias:
	.zero		0
	.zero		64


//--------------------- .nv.constant0.default_function_kernel --------------------------
	.section	.nv.constant0.default_function_kernel,"a",@progbits
	.sectionflags	@""
	.align	4
.nv.constant0.default_function_kernel:
	.zero		912


//--------------------- SYMBOLS --------------------------

	.type		.nv.reservedSmem.offset0,@object
	.size		.nv.reservedSmem.offset0,0x4
